//
// Generated by NVIDIA NVVM Compiler
//
// Compiler Build ID: CL-36424714
// Cuda compilation tools, release 13.0, V13.0.88
// Based on NVVM 20.0.0
//

.version 9.0
.target sm_100
.address_size 64

	// .globl	_Z6kernelPiii

.visible .entry _Z6kernelPiii(
	.param .u64 .ptr .align 1 _Z6kernelPiii_param_0,
	.param .u32 _Z6kernelPiii_param_1,
	.param .u32 _Z6kernelPiii_param_2
)
{
	.reg .b32 	%r<11>;
	.reg .b64 	%rd<5>;

	ld.param.u64 	%rd1, [_Z6kernelPiii_param_0];
	ld.param.u32 	%r1, [_Z6kernelPiii_param_1];
	cvta.to.global.u64 	%rd2, %rd1;
	mov.u32 	%r2, %tid.y;
	mov.u32 	%r3, %ctaid.y;
	mov.u32 	%r4, %ntid.y;
	mad.lo.s32 	%r5, %r3, %r4, %r2;
	mov.u32 	%r6, %tid.x;
	mov.u32 	%r7, %ctaid.x;
	mov.u32 	%r8, %ntid.x;
	mad.lo.s32 	%r9, %r7, %r8, %r6;
	mad.lo.s32 	%r10, %r1, %r5, %r9;
	mul.wide.s32 	%rd3, %r10, 4;
	add.s64 	%rd4, %rd2, %rd3;
	st.global.u32 	[%rd4], %r10;
	ret;

}


// ===== COMPILED SASS (sm_100) =====

	.target	sm_100

	.elftype	@"ET_EXEC"


//--------------------- .note.nv.tkinfo           --------------------------
	.section	.note.nv.tkinfo,"",@"SHT_NOTE"
	.sectionflags	@"SHF_NOTE_NV_TKINFO"
	.tkinfo
        /*0018*/ 	.word	0x00000002
        /*0030*/ 	.string	""
        /*0030*/ 	.string	"ptxas"
        /*0030*/ 	.string	"Cuda compilation tools, release 13.0, V13.0.88"
        /*0030*/ 	.string	"Build cuda_13.0.r13.0/compiler.36424714_0"
        /*0030*/ 	.string	"-arch sm_100 -m 64 "



//--------------------- .note.nv.cuinfo           --------------------------
	.section	.note.nv.cuinfo,"",@"SHT_NOTE"
	.sectionflags	@"SHF_NOTE_NV_CUINFO"
        /*0018*/ 	.short	0x0002
        /*001a*/ 	.short	0x0064
        /*001c*/ 	.short	0x0082
	.zero		2


//--------------------- .nv.info                  --------------------------
	.section	.nv.info,"",@"SHT_CUDA_INFO"
	.align	4


	//----- nvinfo : EIATTR_REGCOUNT
	.align		4
        /*0000*/ 	.byte	0x04, 0x2f
        /*0002*/ 	.short	(.L_1 - .L_0)
	.align		4
.L_0:
        /*0004*/ 	.word	index@(_Z6kernelPiii)
        /*0008*/ 	.word	0x0000000a


	//----- nvinfo : EIATTR_FRAME_SIZE
	.align		4
.L_1:
        /*000c*/ 	.byte	0x04, 0x11
        /*000e*/ 	.short	(.L_3 - .L_2)
	.align		4
.L_2:
        /*0010*/ 	.word	index@(_Z6kernelPiii)
        /*0014*/ 	.word	0x00000000


	//----- nvinfo : EIATTR_MIN_STACK_SIZE
	.align		4
.L_3:
        /*0018*/ 	.byte	0x04, 0x12
        /*001a*/ 	.short	(.L_5 - .L_4)
	.align		4
.L_4:
        /*001c*/ 	.word	index@(_Z6kernelPiii)
        /*0020*/ 	.word	0x00000000
.L_5:


//--------------------- .nv.compat                --------------------------
	.section	.nv.compat,"",@"SHT_CUDA_COMPAT_INFO"
	.align	4
        /*0000*/ 	.byte	0x02, 0x09, 0x00, 0x00, 0x02, 0x02, 0x01, 0x00, 0x02, 0x05, 0x05, 0x00, 0x03, 0x07, 0x01, 0x01
        /*0010*/ 	.byte	0x02, 0x03, 0x00, 0x00, 0x02, 0x06, 0x01, 0x00, 0x04, 0x0b, 0x08, 0x00, 0x09, 0x00, 0x00, 0x00
        /*0020*/ 	.byte	0x00, 0x00, 0x00, 0x00


//--------------------- .nv.info._Z6kernelPiii    --------------------------
	.section	.nv.info._Z6kernelPiii,"",@"SHT_CUDA_INFO"
	.sectionflags	@""
	.align	4


	//----- nvinfo : EIATTR_CUDA_API_VERSION
	.align		4
        /*0000*/ 	.byte	0x04, 0x37
        /*0002*/ 	.short	(.L_7 - .L_6)
.L_6:
        /*0004*/ 	.word	0x00000082


	//----- nvinfo : EIATTR_KPARAM_INFO
	.align		4
.L_7:
        /*0008*/ 	.byte	0x04, 0x17
        /*000a*/ 	.short	(.L_9 - .L_8)
.L_8:
        /*000c*/ 	.word	0x00000000
        /*0010*/ 	.short	0x0002
        /*0012*/ 	.short	0x000c
        /*0014*/ 	.byte	0x00, 0xf0, 0x11, 0x00


	//----- nvinfo : EIATTR_KPARAM_INFO
	.align		4
.L_9:
        /*0018*/ 	.byte	0x04, 0x17
        /*001a*/ 	.short	(.L_11 - .L_10)
.L_10:
        /*001c*/ 	.word	0x00000000
        /*0020*/ 	.short	0x0001
        /*0022*/ 	.short	0x0008
        /*0024*/ 	.byte	0x00, 0xf0, 0x11, 0x00


	//----- nvinfo : EIATTR_KPARAM_INFO
	.align		4
.L_11:
        /*0028*/ 	.byte	0x04, 0x17
        /*002a*/ 	.short	(.L_13 - .L_12)
.L_12:
        /*002c*/ 	.word	0x00000000
        /*0030*/ 	.short	0x0000
        /*0032*/ 	.short	0x0000
        /*0034*/ 	.byte	0x00, 0xf5, 0x21, 0x00


	//----- nvinfo : EIATTR_SPARSE_MMA_MASK
	.align		4
.L_13:
        /*0038*/ 	.byte	0x03, 0x50
        /*003a*/ 	.short	0x0000


	//----- nvinfo : EIATTR_MAXREG_COUNT
	.align		4
        /*003c*/ 	.byte	0x03, 0x1b
        /*003e*/ 	.short	0x00ff


	//----- nvinfo : EIATTR_MERCURY_ISA_VERSION
	.align		4
        /*0040*/ 	.byte	0x03, 0x5f
        /*0042*/ 	.short	0x0101


	//----- nvinfo : EIATTR_VRC_CTA_INIT_COUNT
	.align		4
        /*0044*/ 	.byte	0x02, 0x4a
	.zero		1
	.zero		1


	//----- nvinfo : EIATTR_EXIT_INSTR_OFFSETS
	.align		4
        /*0048*/ 	.byte	0x04, 0x1c
        /*004a*/ 	.short	(.L_15 - .L_14)


	//   ....[0]....
.L_14:
        /*004c*/ 	.word	0x000000f0


	//----- nvinfo : EIATTR_CBANK_PARAM_SIZE
	.align		4
.L_15:
        /*0050*/ 	.byte	0x03, 0x19
        /*0052*/ 	.short	0x0010


	//----- nvinfo : EIATTR_PARAM_CBANK
	.align		4
        /*0054*/ 	.byte	0x04, 0x0a
        /*0056*/ 	.short	(.L_17 - .L_16)
	.align		4
.L_16:
        /*0058*/ 	.word	index@(.nv.constant0._Z6kernelPiii)
        /*005c*/ 	.short	0x0380
        /*005e*/ 	.short	0x0010


	//----- nvinfo : EIATTR_SW_WAR
	.align		4
.L_17:
        /*0060*/ 	.byte	0x04, 0x36
        /*0062*/ 	.short	(.L_19 - .L_18)
.L_18:
        /*0064*/ 	.word	0x00000008
.L_19:


//--------------------- .nv.callgraph             --------------------------
	.section	.nv.callgraph,"",@"SHT_CUDA_CALLGRAPH"
	.align	4
	.sectionentsize	8
	.align		4
        /*0000*/ 	.word	0x00000000
	.align		4
        /*0004*/ 	.word	0xffffffff
	.align		4
        /*0008*/ 	.word	0x00000000
	.align		4
        /*000c*/ 	.word	0xfffffffe
	.align		4
        /*0010*/ 	.word	0x00000000
	.align		4
        /*0014*/ 	.word	0xfffffffd
	.align		4
        /*0018*/ 	.word	0x00000000
	.align		4
        /*001c*/ 	.word	0xfffffffc


//--------------------- .text._Z6kernelPiii       --------------------------
	.section	.text._Z6kernelPiii,"ax",@progbits
	.align	128
        .global         _Z6kernelPiii
        .type           _Z6kernelPiii,@function
        .size           _Z6kernelPiii,(.L_x_1 - _Z6kernelPiii)
        .other          _Z6kernelPiii,@"STO_CUDA_ENTRY STV_DEFAULT"
_Z6kernelPiii:
.text._Z6kernelPiii:
[----:B------:R-:W-:Y:S01]  /*0000*/  LDC R1, c[0x0][0x37c] ;  /* 0x0000df00ff017b82 */ /* 0x000fe20000000800 */
[----:B------:R-:W0:Y:S07]  /*0010*/  S2R R0, SR_TID.Y ;  /* 0x0000000000007919 */ /* 0x000e2e0000002200 */
[----:B------:R-:W0:Y:S01]  /*0020*/  S2UR UR6, SR_CTAID.Y ;  /* 0x00000000000679c3 */ /* 0x000e220000002600 */
[----:B------:R-:W1:Y:S01]  /*0030*/  LDCU UR8, c[0x0][0x388] ;  /* 0x00007100ff0877ac */ /* 0x000e620008000800 */
[----:B------:R-:W2:Y:S01]  /*0040*/  S2R R4, SR_TID.X ;  /* 0x0000000000047919 */ /* 0x000ea20000002100 */
[----:B------:R-:W3:Y:S05]  /*0050*/  LDCU.64 UR4, c[0x0][0x358] ;  /* 0x00006b00ff0477ac */ /* 0x000eea0008000a00 */
[----:B------:R-:W0:Y:S08]  /*0060*/  LDC R5, c[0x0][0x364] ;  /* 0x0000d900ff057b82 */ /* 0x000e300000000800 */
[----:B------:R-:W2:Y:S08]  /*0070*/  S2UR UR7, SR_CTAID.X ;  /* 0x00000000000779c3 */ /* 0x000eb00000002500 */
[----:B------:R-:W2:Y:S08]  /*0080*/  LDC R7, c[0x0][0x360] ;  /* 0x0000d800ff077b82 */ /* 0x000eb00000000800 */
[----:B------:R-:W4:Y:S01]  /*0090*/  LDC.64 R2, c[0x0][0x380] ;  /* 0x0000e000ff027b82 */ /* 0x000f220000000a00 */
[----:B0-----:R-:W-:-:S02]  /*00a0*/  IMAD R0, R5, UR6, R0 ;  /* 0x0000000605007c24 */ /* 0x001fc4000f8e0200 */
[----:B--2---:R-:W-:-:S04]  /*00b0*/  IMAD R5, R7, UR7, R4 ;  /* 0x0000000707057c24 */ /* 0x004fc8000f8e0204 */
[----:B-1----:R-:W-:-:S04]  /*00c0*/  IMAD R5, R0, UR8, R5 ;  /* 0x0000000800057c24 */ /* 0x002fc8000f8e0205 */
[----:B----4-:R-:W-:-:S05]  /*00d0*/  IMAD.WIDE R2, R5, 0x4, R2 ;  /* 0x0000000405027825 */ /* 0x010fca00078e0202 */
[----:B---3--:R-:W-:Y:S01]  /*00e0*/  STG.E desc[UR4][R2.64], R5 ;  /* 0x0000000502007986 */ /* 0x008fe2000c101904 */
[----:B------:R-:W-:Y:S05]  /*00f0*/  EXIT ;  /* 0x000000000000794d */ /* 0x000fea0003800000 */
.L_x_0:
[----:B------:R-:W-:-:S00]  /*0100*/  BRA `(.L_x_0) ;  /* 0xfffffffc00fc7947 */ /* 0x000fc0000383ffff */
[----:B------:R-:W-:-:S00]  /*0110*/  NOP ;  /* 0x0000000000007918 */ /* 0x000fc00000000000 */
        /* <DEDUP_REMOVED lines=14> */
.L_x_1:


//--------------------- .nv.shared.reserved.0     --------------------------
	.section	.nv.shared.reserved.0,"aw",@nobits
	.weak		__nv_reservedSMEM_offset_0_alias
	.size		__nv_reservedSMEM_offset_0_alias, 0, 64
	.other		__nv_reservedSMEM_offset_0_alias,@"STO_CUDA_RESERVED_SHARED STV_DEFAULT"
__nv_reservedSMEM_offset_0_alias:
	.zero		0
	.zero		64


//--------------------- .nv.constant0._Z6kernelPiii --------------------------
	.section	.nv.constant0._Z6kernelPiii,"a",@progbits
	.sectionflags	@""
	.align	4
.nv.constant0._Z6kernelPiii:
	.zero		912


//--------------------- SYMBOLS --------------------------

	.type		.nv.reservedSmem.offset0,@object
	.size		.nv.reservedSmem.offset0,0x4
